	.target	sm_90a

	.elftype	@"ET_EXEC"


//--------------------- .note.nv.tkinfo           --------------------------
	.section	.note.nv.tkinfo,"",@"SHT_NOTE"
	.sectionflags	@"SHF_NOTE_NV_TKINFO"
	.tkinfo
        /*0018*/ 	.word	0x00000002
        /*0030*/ 	.string	""
        /*0030*/ 	.string	"ptxas"
        /*0030*/ 	.string	"Cuda compilation tools, release 13.0, V13.0.88"
        /*0030*/ 	.string	"Build cuda_13.0.r13.0/compiler.36424714_0"
        /*0030*/ 	.string	"-v  -suppress-debug-info  -lineinfo  -arch sm_90a "



//--------------------- .note.nv.cuinfo           --------------------------
	.section	.note.nv.cuinfo,"",@"SHT_NOTE"
	.sectionflags	@"SHF_NOTE_NV_CUINFO"
        /*0018*/ 	.short	0x0002
        /*001a*/ 	.short	0x005a
        /*001c*/ 	.short	0x0082
	.zero		2


//--------------------- .nv.info                  --------------------------
	.section	.nv.info,"",@"SHT_CUDA_INFO"
	.align	4


	//----- nvinfo : EIATTR_REGCOUNT
	.align		4
        /*0000*/ 	.byte	0x04, 0x2f
        /*0002*/ 	.short	(.L_1 - .L_0)
	.align		4
.L_0:
        /*0004*/ 	.word	index@(gluon_mma)
        /*0008*/ 	.word	0x000000ab


	//----- nvinfo : EIATTR_FRAME_SIZE
	.align		4
.L_1:
        /*000c*/ 	.byte	0x04, 0x11
        /*000e*/ 	.short	(.L_3 - .L_2)
	.align		4
.L_2:
        /*0010*/ 	.word	index@(gluon_mma)
        /*0014*/ 	.word	0x00000000


	//----- nvinfo : EIATTR_MIN_STACK_SIZE
	.align		4
.L_3:
        /*0018*/ 	.byte	0x04, 0x12
        /*001a*/ 	.short	(.L_5 - .L_4)
	.align		4
.L_4:
        /*001c*/ 	.word	index@(gluon_mma)
        /*0020*/ 	.word	0x00000000
.L_5:


//--------------------- .nv.compat                --------------------------
	.section	.nv.compat,"",@"SHT_CUDA_COMPAT_INFO"
	.align	4
        /*0000*/ 	.byte	0x02, 0x09, 0x01, 0x00, 0x02, 0x02, 0x04, 0x00, 0x02, 0x05, 0x05, 0x00, 0x03, 0x07, 0x01, 0x01
        /*0010*/ 	.byte	0x02, 0x03, 0x00, 0x00, 0x02, 0x06, 0x01, 0x00, 0x04, 0x0b, 0x08, 0x00, 0x00, 0x00, 0x00, 0x00
        /*0020*/ 	.byte	0x00, 0x00, 0x00, 0x00


//--------------------- .nv.info.gluon_mma        --------------------------
	.section	.nv.info.gluon_mma,"",@"SHT_CUDA_INFO"
	.sectionflags	@""
	.align	4


	//----- nvinfo : EIATTR_CUDA_API_VERSION
	.align		4
        /*0000*/ 	.byte	0x04, 0x37
        /*0002*/ 	.short	(.L_7 - .L_6)
.L_6:
        /*0004*/ 	.word	0x00000082


	//----- nvinfo : EIATTR_KPARAM_INFO
	.align		4
.L_7:
        /*0008*/ 	.byte	0x04, 0x17
        /*000a*/ 	.short	(.L_9 - .L_8)
.L_8:
        /*000c*/ 	.word	0x00000000
        /*0010*/ 	.short	0x0004
        /*0012*/ 	.short	0x0020
        /*0014*/ 	.byte	0x00, 0xf4, 0x21, 0x00


	//----- nvinfo : EIATTR_KPARAM_INFO
	.align		4
.L_9:
        /*0018*/ 	.byte	0x04, 0x17
        /*001a*/ 	.short	(.L_11 - .L_10)
.L_10:
        /*001c*/ 	.word	0x00000000
        /*0020*/ 	.short	0x0003
        /*0022*/ 	.short	0x0018
        /*0024*/ 	.byte	0x00, 0xf4, 0x21, 0x00


	//----- nvinfo : EIATTR_KPARAM_INFO
	.align		4
.L_11:
        /*0028*/ 	.byte	0x04, 0x17
        /*002a*/ 	.short	(.L_13 - .L_12)
.L_12:
        /*002c*/ 	.word	0x00000000
        /*0030*/ 	.short	0x0002
        /*0032*/ 	.short	0x0010
        /*0034*/ 	.byte	0x00, 0xf4, 0x21, 0x00


	//----- nvinfo : EIATTR_KPARAM_INFO
	.align		4
.L_13:
        /*0038*/ 	.byte	0x04, 0x17
        /*003a*/ 	.short	(.L_15 - .L_14)
.L_14:
        /*003c*/ 	.word	0x00000000
        /*0040*/ 	.short	0x0001
        /*0042*/ 	.short	0x0008
        /*0044*/ 	.byte	0x00, 0xf4, 0x21, 0x00


	//----- nvinfo : EIATTR_KPARAM_INFO
	.align		4
.L_15:
        /*0048*/ 	.byte	0x04, 0x17
        /*004a*/ 	.short	(.L_17 - .L_16)
.L_16:
        /*004c*/ 	.word	0x00000000
        /*0050*/ 	.short	0x0000
        /*0052*/ 	.short	0x0000
        /*0054*/ 	.byte	0x00, 0xf4, 0x21, 0x00


	//----- nvinfo : EIATTR_SPARSE_MMA_MASK
	.align		4
.L_17:
        /*0058*/ 	.byte	0x03, 0x50
        /*005a*/ 	.short	0x0000


	//----- nvinfo : EIATTR_MAXREG_COUNT
	.align		4
        /*005c*/ 	.byte	0x03, 0x1b
        /*005e*/ 	.short	0x00ff


	//----- nvinfo : EIATTR_NUM_BARRIERS
	.align		4
        /*0060*/ 	.byte	0x02, 0x4c
        /*0062*/ 	.byte	0x01
	.zero		1


	//----- nvinfo : EIATTR_MERCURY_ISA_VERSION
	.align		4
        /*0064*/ 	.byte	0x03, 0x5f
        /*0066*/ 	.short	0x0101


	//----- nvinfo : EIATTR_EXIT_INSTR_OFFSETS
	.align		4
        /*0068*/ 	.byte	0x04, 0x1c
        /*006a*/ 	.short	(.L_19 - .L_18)


	//   ....[0]....
.L_18:
        /*006c*/ 	.word	0x00002e70


	//----- nvinfo : EIATTR_REQNTID
	.align		4
.L_19:
        /*0070*/ 	.byte	0x04, 0x10
        /*0072*/ 	.short	(.L_21 - .L_20)
.L_20:
        /*0074*/ 	.word	0x00000100
        /*0078*/ 	.word	0x00000001
        /*007c*/ 	.word	0x00000001


	//----- nvinfo : EIATTR_CBANK_PARAM_SIZE
	.align		4
.L_21:
        /*0080*/ 	.byte	0x03, 0x19
        /*0082*/ 	.short	0x0028


	//----- nvinfo : EIATTR_PARAM_CBANK
	.align		4
        /*0084*/ 	.byte	0x04, 0x0a
        /*0086*/ 	.short	(.L_23 - .L_22)
	.align		4
.L_22:
        /*0088*/ 	.word	index@(.nv.constant0.gluon_mma)
        /*008c*/ 	.short	0x0210
        /*008e*/ 	.short	0x0028


	//----- nvinfo : EIATTR_SW_WAR
	.align		4
.L_23:
        /*0090*/ 	.byte	0x04, 0x36
        /*0092*/ 	.short	(.L_25 - .L_24)
.L_24:
        /*0094*/ 	.word	0x00000008
.L_25:


//--------------------- .nv.callgraph             --------------------------
	.section	.nv.callgraph,"",@"SHT_CUDA_CALLGRAPH"
	.align	4
	.sectionentsize	8
	.align		4
        /*0000*/ 	.word	0x00000000
	.align		4
        /*0004*/ 	.word	0xffffffff
	.align		4
        /*0008*/ 	.word	0x00000000
	.align		4
        /*000c*/ 	.word	0xfffffffe
	.align		4
        /*0010*/ 	.word	0x00000000
	.align		4
        /*0014*/ 	.word	0xfffffffd
	.align		4
        /*0018*/ 	.word	0x00000000
	.align		4
        /*001c*/ 	.word	0xfffffffc


//--------------------- .text.gluon_mma           --------------------------
	.section	.text.gluon_mma,"ax",@progbits
	.align	128
        .global         gluon_mma
        .type           gluon_mma,@function
        .size           gluon_mma,(.L_x_1 - gluon_mma)
        .other          gluon_mma,@"STO_CUDA_ENTRY STV_DEFAULT"
gluon_mma:
.text.gluon_mma:
[----:B------:R-:W-:Y:S01]  /*0000*/  LDC R1, c[0x0][0x28] ;  /* 0x00000a00ff017b82 */ /* 0x000fe20000000800 */
[----:B------:R-:W0:Y:S07]  /*0010*/  S2R R4, SR_TID.X ;  /* 0x0000000000047919 */ /* 0x000e2e0000002100 */
[----:B------:R-:W1:Y:S01]  /*0020*/  LDC.64 R24, c[0x0][0x210] ;  /* 0x00008400ff187b82 */ /* 0x000e620000000a00 */
[----:B------:R-:W-:Y:S01]  /*0030*/  ULDC.64 UR12, c[0x0][0x208] ;  /* 0x00008200000c7ab9 */ /* 0x000fe20000000a00 */
[----:B0-----:R-:W-:-:S02]  /*0040*/  SHF.R.U32.HI R3, RZ, 0x5, R4 ;  /* 0x00000005ff037819 */ /* 0x001fc40000011604 */
[C---:B------:R-:W-:Y:S02]  /*0050*/  LOP3.LUT R161, R4.reuse, 0xe0, RZ, 0xc0, !PT ;  /* 0x000000e004a17812 */ /* 0x040fe400078ec0ff */
[----:B------:R-:W-:Y:S02]  /*0060*/  SGXT.U32 R3, R3, 0x3 ;  /* 0x000000030303781a */ /* 0x000fe40000000000 */
[CC--:B-1----:R-:W-:Y:S01]  /*0070*/  LEA R6, P0, R161.reuse, R24.reuse, 0x3 ;  /* 0x00000018a1067211 */ /* 0x0c2fe200078018ff */
[----:B------:R-:W-:Y:S01]  /*0080*/  IMAD.SHL.U32 R2, R161, 0x4, RZ ;  /* 0x00000004a1027824 */ /* 0x000fe200078e00ff */
[----:B------:R-:W-:Y:S02]  /*0090*/  LOP3.LUT R159, R3, 0x8, RZ, 0xfc, !PT ;  /* 0x00000008039f7812 */ /* 0x000fe400078efcff */
[----:B------:R-:W-:Y:S02]  /*00a0*/  LOP3.LUT R0, R4, 0x1f, RZ, 0xc0, !PT ;  /* 0x0000001f04007812 */ /* 0x000fe400078ec0ff */
[----:B------:R-:W-:Y:S01]  /*00b0*/  LEA.HI.X R7, R2, R25, RZ, 0x1, P0 ;  /* 0x0000001902077211 */ /* 0x000fe200000f0cff */
[C---:B------:R-:W-:Y:S01]  /*00c0*/  IMAD.SHL.U32 R20, R159.reuse, 0x80, RZ ;  /* 0x000000809f147824 */ /* 0x040fe200078e00ff */
[----:B------:R-:W-:-:S02]  /*00d0*/  LEA R8, P0, R159, R24, 0x8 ;  /* 0x000000189f087211 */ /* 0x000fc400078040ff */
[C---:B------:R-:W-:Y:S01]  /*00e0*/  LOP3.LUT R21, R3.reuse, 0x10, RZ, 0xfc, !PT ;  /* 0x0000001003157812 */ /* 0x040fe200078efcff */
[----:B------:R-:W-:Y:S01]  /*00f0*/  IMAD.WIDE.U32 R6, R0, 0x2, R6 ;  /* 0x0000000200067825 */ /* 0x000fe200078e0006 */
[-C--:B------:R-:W-:Y:S02]  /*0100*/  LEA.HI.X R9, R20, R25.reuse, RZ, 0x1, P0 ;  /* 0x0000001914097211 */ /* 0x080fe400000f0cff */
[C---:B------:R-:W-:Y:S02]  /*0110*/  LOP3.LUT R153, R3.reuse, 0x18, RZ, 0xfc, !PT ;  /* 0x0000001803997812 */ /* 0x040fe400078efcff */
[C---:B------:R-:W-:Y:S01]  /*0120*/  LOP3.LUT R23, R3.reuse, 0x20, RZ, 0xfc, !PT ;  /* 0x0000002003177812 */ /* 0x040fe200078efcff */
[----:B------:R-:W-:Y:S01]  /*0130*/  IMAD.WIDE.U32 R8, R0, 0x2, R8 ;  /* 0x0000000200087825 */ /* 0x000fe200078e0008 */
[C---:B------:R-:W-:Y:S01]  /*0140*/  LOP3.LUT R155, R3.reuse, 0x28, RZ, 0xfc, !PT ;  /* 0x00000028039b7812 */ /* 0x040fe200078efcff */
[----:B------:R-:W2:Y:S01]  /*0150*/  LDG.E.U16 R20, desc[UR12][R6.64+0x80] ;  /* 0x0000800c06147981 */ /* 0x000ea2000c1e1500 */
[----:B------:R-:W-:Y:S01]  /*0160*/  LOP3.LUT R157, R3, 0x30, RZ, 0xfc, !PT ;  /* 0x00000030039d7812 */ /* 0x000fe200078efcff */
[----:B------:R-:W-:Y:S01]  /*0170*/  IMAD.SHL.U32 R26, R153, 0x80, RZ ;  /* 0x00000080991a7824 */ /* 0x000fe200078e00ff */
[----:B------:R-:W-:Y:S01]  /*0180*/  SHF.L.U32 R22, R21, 0x7, RZ ;  /* 0x0000000715167819 */ /* 0x000fe200000006ff */
[----:B------:R-:W-:Y:S01]  /*0190*/  IMAD.SHL.U32 R28, R23, 0x80, RZ ;  /* 0x00000080171c7824 */ /* 0x000fe200078e00ff */
[----:B------:R-:W-:Y:S01]  /*01a0*/  LOP3.LUT R3, R3, 0x38, RZ, 0xfc, !PT ;  /* 0x0000003803037812 */ /* 0x000fe200078efcff */
[----:B------:R-:W-:Y:S01]  /*01b0*/  IMAD.SHL.U32 R32, R157, 0x80, RZ ;  /* 0x000000809d207824 */ /* 0x000fe200078e00ff */
[-C--:B------:R-:W-:Y:S01]  /*01c0*/  LEA R10, P1, R21, R24.reuse, 0x8 ;  /* 0x00000018150a7211 */ /* 0x080fe200078240ff */
[----:B------:R-:W3:Y:S01]  /*01d0*/  LDG.E.U16 R5, desc[UR12][R6.64] ;  /* 0x0000000c06057981 */ /* 0x000ee2000c1e1500 */
[----:B------:R-:W-:Y:S01]  /*01e0*/  SHF.L.U32 R30, R155, 0x7, RZ ;  /* 0x000000079b1e7819 */ /* 0x000fe200000006ff */
[----:B------:R-:W-:Y:S01]  /*01f0*/  IMAD.SHL.U32 R34, R3, 0x80, RZ ;  /* 0x0000008003227824 */ /* 0x000fe200078e00ff */
[----:B------:R-:W-:Y:S01]  /*0200*/  LEA.HI.X R11, R22, R25, RZ, 0x1, P1 ;  /* 0x00000019160b7211 */ /* 0x000fe200008f0cff */
[----:B------:R-:W4:Y:S01]  /*0210*/  LDG.E.U16 R29, desc[UR12][R8.64+0x80] ;  /* 0x0000800c081d7981 */ /* 0x000f22000c1e1500 */
[----:B------:R-:W-:-:S02]  /*0220*/  LEA R12, P2, R153, R24, 0x8 ;  /* 0x00000018990c7211 */ /* 0x000fc400078440ff */
[-C--:B------:R-:W-:Y:S01]  /*0230*/  LEA R14, P3, R23, R24.reuse, 0x8 ;  /* 0x00000018170e7211 */ /* 0x080fe200078640ff */
[----:B------:R-:W5:Y:S01]  /*0240*/  LDG.E.U16 R22, desc[UR12][R8.64] ;  /* 0x0000000c08167981 */ /* 0x000f62000c1e1500 */
[-C--:B------:R-:W-:Y:S02]  /*0250*/  LEA R16, P4, R155, R24.reuse, 0x8 ;  /* 0x000000189b107211 */ /* 0x080fe400078840ff */
[-C--:B------:R-:W-:Y:S01]  /*0260*/  LEA R18, P5, R157, R24.reuse, 0x8 ;  /* 0x000000189d127211 */ /* 0x080fe200078a40ff */
[----:B------:R-:W4:Y:S01]  /*0270*/  LDG.E.U16 R27, desc[UR12][R6.64+0xc0] ;  /* 0x0000c00c061b7981 */ /* 0x000f22000c1e1500 */
[----:B------:R-:W-:Y:S02]  /*0280*/  LEA R24, P0, R3, R24, 0x8 ;  /* 0x0000001803187211 */ /* 0x000fe400078040ff */
[-C--:B------:R-:W-:Y:S02]  /*0290*/  LEA.HI.X R13, R26, R25.reuse, RZ, 0x1, P2 ;  /* 0x000000191a0d7211 */ /* 0x080fe400010f0cff */
[-C--:B------:R-:W-:Y:S01]  /*02a0*/  LEA.HI.X R15, R28, R25.reuse, RZ, 0x1, P3 ;  /* 0x000000191c0f7211 */ /* 0x080fe200018f0cff */
[----:B------:R-:W-:Y:S01]  /*02b0*/  IMAD.WIDE.U32 R10, R0, 0x2, R10 ;  /* 0x00000002000a7825 */ /* 0x000fe200078e000a */
[-C--:B------:R-:W-:Y:S01]  /*02c0*/  LEA.HI.X R17, R30, R25.reuse, RZ, 0x1, P4 ;  /* 0x000000191e117211 */ /* 0x080fe200020f0cff */
[----:B------:R-:W4:Y:S01]  /*02d0*/  LDG.E.U16 R26, desc[UR12][R6.64+0x40] ;  /* 0x0000400c061a7981 */ /* 0x000f22000c1e1500 */
[----:B------:R-:W-:-:S02]  /*02e0*/  LEA.HI.X R19, R32, R25, RZ, 0x1, P5 ;  /* 0x0000001920137211 */ /* 0x000fc400028f0cff */
[----:B------:R-:W-:Y:S01]  /*02f0*/  LEA.HI.X R25, R34, R25, RZ, 0x1, P0 ;  /* 0x0000001922197211 */ /* 0x000fe200000f0cff */
[C---:B------:R-:W-:Y:S01]  /*0300*/  IMAD.WIDE.U32 R12, R0.reuse, 0x2, R12 ;  /* 0x00000002000c7825 */ /* 0x040fe200078e000c */
[----:B------:R-:W4:Y:S03]  /*0310*/  LDG.E.U16 R31, desc[UR12][R10.64] ;  /* 0x0000000c0a1f7981 */ /* 0x000f26000c1e1500 */
[C---:B------:R-:W-:Y:S01]  /*0320*/  IMAD.WIDE.U32 R14, R0.reuse, 0x2, R14 ;  /* 0x00000002000e7825 */ /* 0x040fe200078e000e */
[----:B------:R-:W4:Y:S03]  /*0330*/  LDG.E.U16 R33, desc[UR12][R10.64+0x80] ;  /* 0x0000800c0a217981 */ /* 0x000f26000c1e1500 */
[C---:B------:R-:W-:Y:S01]  /*0340*/  IMAD.WIDE.U32 R16, R0.reuse, 0x2, R16 ;  /* 0x0000000200107825 */ /* 0x040fe200078e0010 */
[----:B------:R-:W4:Y:S03]  /*0350*/  LDG.E.U16 R35, desc[UR12][R12.64] ;  /* 0x0000000c0c237981 */ /* 0x000f26000c1e1500 */
[C---:B------:R-:W-:Y:S01]  /*0360*/  IMAD.WIDE.U32 R18, R0.reuse, 0x2, R18 ;  /* 0x0000000200127825 */ /* 0x040fe200078e0012 */
[----:B------:R-:W4:Y:S03]  /*0370*/  LDG.E.U16 R37, desc[UR12][R12.64+0x80] ;  /* 0x0000800c0c257981 */ /* 0x000f26000c1e1500 */
[C---:B------:R-:W-:Y:S01]  /*0380*/  IMAD.WIDE.U32 R24, R0.reuse, 0x2, R24 ;  /* 0x0000000200187825 */ /* 0x040fe200078e0018 */
[----:B------:R-:W4:Y:S04]  /*0390*/  LDG.E.U16 R39, desc[UR12][R14.64] ;  /* 0x0000000c0e277981 */ /* 0x000f28000c1e1500 */
        /* <DEDUP_REMOVED lines=8> */
[----:B------:R0:W4:Y:S04]  /*0420*/  LDG.E.U16 R30, desc[UR12][R8.64+0xc0] ;  /* 0x0000c00c081e7981 */ /* 0x000128000c1e1500 */
[----:B------:R-:W4:Y:S01]  /*0430*/  LDG.E.U16 R32, desc[UR12][R10.64+0x40] ;  /* 0x0000400c0a207981 */ /* 0x000f22000c1e1500 */
[----:B------:R-:W1:Y:S01]  /*0440*/  S2UR UR8, SR_CgaCtaId ;  /* 0x00000000000879c3 */ /* 0x000e620000008800 */
[----:B------:R-:W-:Y:S01]  /*0450*/  UMOV UR4, 0x400 ;  /* 0x0000040000047882 */ /* 0x000fe20000000000 */
[----:B------:R-:W-:Y:S01]  /*0460*/  SHF.R.U32.HI R34, RZ, 0x1, R161 ;  /* 0x00000001ff227819 */ /* 0x000fe200000116a1 */
[----:B------:R-:W-:Y:S01]  /*0470*/  IMAD.SHL.U32 R160, R161, 0x8, RZ ;  /* 0x00000008a1a07824 */ /* 0x000fe200078e00ff */
[----:B------:R-:W-:Y:S01]  /*0480*/  LEA R55, R0, R2, 0x1 ;  /* 0x0000000200377211 */ /* 0x000fe200078e08ff */
[----:B------:R-:W4:Y:S03]  /*0490*/  LDG.E.U16 R36, desc[UR12][R12.64+0x40] ;  /* 0x0000400c0c247981 */ /* 0x000f26000c1e1500 */
[----:B0-----:R-:W0:Y:S01]  /*04a0*/  LDC.64 R8, c[0x0][0x218] ;  /* 0x00008600ff087b82 */ /* 0x001e220000000a00 */
[----:B------:R-:W-:Y:S01]  /*04b0*/  LOP3.LUT R145, R55, R34, RZ, 0x3c, !PT ;  /* 0x0000002237917212 */ /* 0x000fe200078e3cff */
[----:B------:R-:W4:Y:S01]  /*04c0*/  LDG.E.U16 R38, desc[UR12][R12.64+0xc0] ;  /* 0x0000c00c0c267981 */ /* 0x000f22000c1e1500 */
[----:B------:R-:W-:Y:S01]  /*04d0*/  IMAD.SHL.U32 R2, R159, 0x100, RZ ;  /* 0x000001009f027824 */ /* 0x000fe200078e00ff */
[----:B------:R-:W-:Y:S01]  /*04e0*/  SHF.L.U32 R154, R155, 0x8, RZ ;  /* 0x000000089b9a7819 */ /* 0x000fe200000006ff */
[----:B------:R-:W-:Y:S01]  /*04f0*/  IMAD.SHL.U32 R152, R23, 0x100, RZ ;  /* 0x0000010017987824 */ /* 0x000fe200078e00ff */
[----:B------:R-:W4:Y:S01]  /*0500*/  LDG.E.U16 R34, desc[UR12][R10.64+0xc0] ;  /* 0x0000c00c0a227981 */ /* 0x000f22000c1e1500 */
[----:B------:R-:W-:-:S02]  /*0510*/  IMAD.SHL.U32 R156, R157, 0x100, RZ ;  /* 0x000001009d9c7824 */ /* 0x000fc400078e00ff */
[----:B------:R-:W-:Y:S01]  /*0520*/  IMAD.SHL.U32 R158, R3, 0x100, RZ ;  /* 0x00000100039e7824 */ /* 0x000fe200078e00ff */
[----:B------:R-:W4:Y:S04]  /*0530*/  LDG.E.U16 R40, desc[UR12][R14.64+0x40] ;  /* 0x0000400c0e287981 */ /* 0x000f28000c1e1500 */
[----:B------:R0:W4:Y:S01]  /*0540*/  LDG.E.U16 R42, desc[UR12][R14.64+0xc0] ;  /* 0x0000c00c0e2a7981 */ /* 0x000122000c1e1500 */
[----:B-1----:R-:W-:-:S03]  /*0550*/  ULEA UR8, UR8, UR4, 0x18 ;  /* 0x0000000408087291 */ /* 0x002fc6000f8ec03f */
[----:B------:R-:W4:Y:S04]  /*0560*/  LDG.E.U16 R44, desc[UR12][R16.64+0x40] ;  /* 0x0000400c102c7981 */ /* 0x000f28000c1e1500 */
[----:B------:R1:W4:Y:S01]  /*0570*/  LDG.E.U16 R46, desc[UR12][R16.64+0xc0] ;  /* 0x0000c00c102e7981 */ /* 0x000322000c1e1500 */
[----:B0-----:R-:W-:-:S03]  /*0580*/  LEA R6, P0, R161, R8, 0x4 ;  /* 0x00000008a1067211 */ /* 0x001fc600078020ff */
[----:B------:R-:W4:Y:S01]  /*0590*/  LDG.E.U16 R48, desc[UR12][R18.64+0x40] ;  /* 0x0000400c12307981 */ /* 0x000f22000c1e1500 */
[-C--:B------:R-:W-:Y:S02]  /*05a0*/  LEA R14, P1, R21, R8.reuse, 0x9 ;  /* 0x00000008150e7211 */ /* 0x080fe400078248ff */
[----:B------:R-:W-:Y:S01]  /*05b0*/  LEA.HI.X R7, R160, R9, RZ, 0x1, P0 ;  /* 0x00000009a0077211 */ /* 0x000fe200000f0cff */
[----:B------:R0:W4:Y:S01]  /*05c0*/  LDG.E.U16 R50, desc[UR12][R18.64+0xc0] ;  /* 0x0000c00c12327981 */ /* 0x000122000c1e1500 */
[-C--:B------:R-:W-:Y:S02]  /*05d0*/  LEA R12, P0, R159, R8.reuse, 0x9 ;  /* 0x000000089f0c7211 */ /* 0x080fe400078048ff */
[-C--:B-1----:R-:W-:Y:S01]  /*05e0*/  LEA R16, P2, R153, R8.reuse, 0x9 ;  /* 0x0000000899107211 */ /* 0x082fe200078448ff */
[----:B------:R-:W4:Y:S01]  /*05f0*/  LDG.E.U16 R52, desc[UR12][R24.64+0x40] ;  /* 0x0000400c18347981 */ /* 0x000f22000c1e1500 */
[----:B------:R-:W-:-:S03]  /*0600*/  LEA R10, P5, R157, R8, 0x9 ;  /* 0x000000089d0a7211 */ /* 0x000fc600078a48ff */
[----:B------:R1:W4:Y:S01]  /*0610*/  LDG.E.U16 R54, desc[UR12][R24.64+0xc0] ;  /* 0x0000c00c18367981 */ /* 0x000322000c1e1500 */
[-C--:B0-----:R-:W-:Y:S02]  /*0620*/  LEA R18, P3, R23, R8.reuse, 0x9 ;  /* 0x0000000817127211 */ /* 0x081fe400078648ff */
[-C--:B------:R-:W-:Y:S02]  /*0630*/  LEA.HI.X R13, R2, R9.reuse, RZ, 0x1, P0 ;  /* 0x00000009020d7211 */ /* 0x080fe400000f0cff */
[-C--:B------:R-:W-:Y:S02]  /*0640*/  LEA.HI.X R19, R152, R9.reuse, RZ, 0x1, P3 ;  /* 0x0000000998137211 */ /* 0x080fe400018f0cff */
[-C--:B-1----:R-:W-:Y:S02]  /*0650*/  LEA R24, P4, R155, R8.reuse, 0x9 ;  /* 0x000000089b187211 */ /* 0x082fe400078848ff */
[----:B------:R-:W-:Y:S02]  /*0660*/  LEA R8, P6, R3, R8, 0x9 ;  /* 0x0000000803087211 */ /* 0x000fe400078c48ff */
[----:B------:R-:W-:-:S02]  /*0670*/  LEA.HI.X R25, R154, R9, RZ, 0x1, P4 ;  /* 0x000000099a197211 */ /* 0x000fc400020f0cff */
[----:B------:R-:W-:Y:S01]  /*0680*/  LEA.HI.X R11, R156, R9, RZ, 0x1, P5 ;  /* 0x000000099c0b7211 */ /* 0x000fe200028f0cff */
[----:B------:R-:W-:Y:S01]  /*0690*/  IMAD.WIDE.U32 R18, R0, 0x2, R18 ;  /* 0x0000000200127825 */ /* 0x000fe200078e0012 */
[----:B------:R-:W-:-:S03]  /*06a0*/  LOP3.LUT R168, R145, 0x40, RZ, 0x3c, !PT ;  /* 0x0000004091a87812 */ /* 0x000fc600078e3cff */
[C---:B------:R-:W-:Y:S01]  /*06b0*/  IMAD.WIDE.U32 R6, R0.reuse, 0x2, R6 ;  /* 0x0000000200067825 */ /* 0x040fe200078e0006 */
[----:B------:R-:W4:Y:S03]  /*06c0*/  LDG.E.U16 R64, desc[UR12][R18.64] ;  /* 0x0000000c12407981 */ /* 0x000f26000c1e1500 */
[C---:B------:R-:W-:Y:S01]  /*06d0*/  IMAD.WIDE.U32 R12, R0.reuse, 0x2, R12 ;  /* 0x00000002000c7825 */ /* 0x040fe200078e000c */
[----:B------:R-:W4:Y:S03]  /*06e0*/  LDG.E.U16 R66, desc[UR12][R18.64+0x80] ;  /* 0x0000800c12427981 */ /* 0x000f26000c1e1500 */
[C---:B------:R-:W-:Y:S01]  /*06f0*/  IMAD.WIDE.U32 R24, R0.reuse, 0x2, R24 ;  /* 0x0000000200187825 */ /* 0x040fe200078e0018 */
[----:B------:R-:W4:Y:S03]  /*0700*/  LDG.E.U16 R68, desc[UR12][R18.64+0x100] ;  /* 0x0001000c12447981 */ /* 0x000f26000c1e1500 */
[----:B------:R-:W-:Y:S01]  /*0710*/  IMAD.WIDE.U32 R10, R0, 0x2, R10 ;  /* 0x00000002000a7825 */ /* 0x000fe200078e000a */
        /* <DEDUP_REMOVED lines=33> */
[----:B--2---:R0:W-:Y:S04]  /*0930*/  STS.U16 [R145+UR8+0x12000], R20 ;  /* 0x0120001491007988 */ /* 0x0041e80008000408 */
[----:B------:R-:W2:Y:S04]  /*0940*/  LDG.E.U16 R124, desc[UR12][R6.64+0xc180] ;  /* 0x00c1800c067c7981 */ /* 0x000ea8000c1e1500 */
[----:B-----5:R1:W-:Y:S01]  /*0950*/  STS.U16 [R145+UR8+0x10400], R22 ;  /* 0x0104001691007988 */ /* 0x0203e20008000408 */
[----:B0-----:R-:W-:-:S03]  /*0960*/  SHF.L.U32 R20, R21, 0x8, RZ ;  /* 0x0000000815147819 */ /* 0x001fc600000006ff */
[----:B---3--:R0:W-:Y:S01]  /*0970*/  STS.U16 [R145+UR8+0x10000], R5 ;  /* 0x0100000591007988 */ /* 0x0081e20008000408 */
[----:B------:R-:W-:-:S03]  /*0980*/  LEA.HI.X R15, R20, R9, RZ, 0x1, P1 ;  /* 0x00000009140f7211 */ /* 0x000fc600008f0cff */
[----:B----4-:R-:W-:Y:S01]  /*0990*/  STS.U16 [R145+UR8+0x12400], R29 ;  /* 0x0124001d91007988 */ /* 0x010fe20008000408 */
[----:B-1----:R-:W-:-:S03]  /*09a0*/  IMAD.SHL.U32 R22, R153, 0x100, RZ ;  /* 0x0000010099167824 */ /* 0x002fc600078e00ff */
[----:B------:R-:W3:Y:S02]  /*09b0*/  LDG.E.U16 R126, desc[UR12][R6.64+0xd000] ;  /* 0x00d0000c067e7981 */ /* 0x000ee4000c1e1500 */
[-C--:B------:R-:W-:Y:S02]  /*09c0*/  LEA.HI.X R17, R22, R9.reuse, RZ, 0x1, P2 ;  /* 0x0000000916117211 */ /* 0x080fe400010f0cff */
[----:B0-----:R-:W4:Y:S01]  /*09d0*/  LDG.E.U16 R5, desc[UR12][R6.64] ;  /* 0x0000000c06057981 */ /* 0x001f22000c1e1500 */
[----:B------:R-:W-:Y:S01]  /*09e0*/  LEA.HI.X R9, R158, R9, RZ, 0x1, P6 ;  /* 0x000000099e097211 */ /* 0x000fe200030f0cff */
[C---:B------:R-:W-:Y:S02]  /*09f0*/  IMAD.WIDE.U32 R14, R0.reuse, 0x2, R14 ;  /* 0x00000002000e7825 */ /* 0x040fe400078e000e */
[----:B------:R-:W-:Y:S02]  /*0a00*/  STS.U16 [R145+UR8+0x10800], R31 ;  /* 0x0108001f91007988 */ /* 0x000fe40008000408 */
[----:B------:R-:W-:-:S02]  /*0a10*/  IMAD.WIDE.U32 R16, R0, 0x2, R16 ;  /* 0x0000000200107825 */ /* 0x000fc400078e0010 */
[----:B------:R-:W-:Y:S02]  /*0a20*/  STS.U16 [R145+UR8+0x12800], R33 ;  /* 0x0128002191007988 */ /* 0x000fe40008000408 */
[----:B------:R-:W-:Y:S02]  /*0a30*/  IMAD.WIDE.U32 R8, R0, 0x2, R8 ;  /* 0x0000000200087825 */ /* 0x000fe400078e0008 */
[----:B------:R-:W-:Y:S04]  /*0a40*/  STS.U16 [R145+UR8+0x10c00], R35 ;  /* 0x010c002391007988 */ /* 0x000fe80008000408 */
        /* <DEDUP_REMOVED lines=9> */
[----:B------:R0:W-:Y:S04]  /*0ae0*/  STS.U16 [R168+UR8+0x10000], R26 ;  /* 0x0100001aa8007988 */ /* 0x0001e80008000408 */
[----:B------:R1:W-:Y:S04]  /*0af0*/  STS.U16 [R168+UR8+0x12000], R27 ;  /* 0x0120001ba8007988 */ /* 0x0003e80008000408 */
[----:B------:R5:W-:Y:S04]  /*0b00*/  STS.U16 [R168+UR8+0x10400], R28 ;  /* 0x0104001ca8007988 */ /* 0x000be80008000408 */
[----:B------:R5:W-:Y:S04]  /*0b10*/  STS.U16 [R168+UR8+0x12400], R30 ;  /* 0x0124001ea8007988 */ /* 0x000be80008000408 */
[----:B------:R5:W-:Y:S04]  /*0b20*/  STS.U16 [R168+UR8+0x10800], R32 ;  /* 0x01080020a8007988 */ /* 0x000be80008000408 */
[----:B------:R-:W2:Y:S04]  /*0b30*/  LDG.E.U16 R56, desc[UR12][R16.64] ;  /* 0x0000000c10387981 */ /* 0x000ea8000c1e1500 */
[----:B------:R-:W3:Y:S04]  /*0b40*/  LDG.E.U16 R58, desc[UR12][R16.64+0x80] ;  /* 0x0000800c103a7981 */ /* 0x000ee8000c1e1500 */
[----:B------:R-:W3:Y:S04]  /*0b50*/  LDG.E.U16 R60, desc[UR12][R16.64+0x100] ;  /* 0x0001000c103c7981 */ /* 0x000ee8000c1e1500 */
[----:B------:R-:W3:Y:S04]  /*0b60*/  LDG.E.U16 R62, desc[UR12][R16.64+0x180] ;  /* 0x0001800c103e7981 */ /* 0x000ee8000c1e1500 */
[----:B------:R-:W3:Y:S04]  /*0b70*/  LDG.E.U16 R57, desc[UR12][R16.64+0x40] ;  /* 0x0000400c10397981 */ /* 0x000ee8000c1e1500 */
[----:B------:R-:W3:Y:S04]  /*0b80*/  LDG.E.U16 R59, desc[UR12][R16.64+0xc0] ;  /* 0x0000c00c103b7981 */ /* 0x000ee8000c1e1500 */
[----:B------:R-:W3:Y:S04]  /*0b90*/  LDG.E.U16 R61, desc[UR12][R16.64+0x140] ;  /* 0x0001400c103d7981 */ /* 0x000ee8000c1e1500 */
[----:B------:R-:W3:Y:S04]  /*0ba0*/  LDG.E.U16 R63, desc[UR12][R16.64+0x1c0] ;  /* 0x0001c00c103f7981 */ /* 0x000ee8000c1e1500 */
[----:B0-----:R-:W2:Y:S04]  /*0bb0*/  LDG.E.U16 R26, desc[UR12][R6.64+0x80] ;  /* 0x0000800c061a7981 */ /* 0x001ea8000c1e1500 */
[----:B-1----:R-:W3:Y:S04]  /*0bc0*/  LDG.E.U16 R27, desc[UR12][R6.64+0x100] ;  /* 0x0001000c061b7981 */ /* 0x002ee8000c1e1500 */
[----:B-----5:R-:W5:Y:S04]  /*0bd0*/  LDG.E.U16 R28, desc[UR12][R6.64+0x180] ;  /* 0x0001800c061c7981 */ /* 0x020f68000c1e1500 */
[----:B------:R-:W5:Y:S04]  /*0be0*/  LDG.E.U16 R29, desc[UR12][R12.64] ;  /* 0x0000000c0c1d7981 */ /* 0x000f68000c1e1500 */
        /* <DEDUP_REMOVED lines=89> */
[----:B----4-:R-:W-:Y:S04]  /*1180*/  STS.U16 [R145+UR8], R5 ;  /* 0x0000000591007988 */ /* 0x010fe80008000408 */
[----:B--2---:R-:W-:Y:S04]  /*1190*/  STS.U16 [R145+UR8+0x4000], R26 ;  /* 0x0040001a91007988 */ /* 0x004fe80008000408 */
[----:B---3--:R-:W-:Y:S04]  /*11a0*/  STS.U16 [R145+UR8+0x8000], R27 ;  /* 0x0080001b91007988 */ /* 0x008fe80008000408 */
[----:B-----5:R-:W-:Y:S04]  /*11b0*/  STS.U16 [R145+UR8+0xc000], R28 ;  /* 0x00c0001c91007988 */ /* 0x020fe80008000408 */
        /* <DEDUP_REMOVED lines=88> */
[----:B------:R-:W-:Y:S04]  /*1740*/  STS.U16 [R168+UR8], R12 ;  /* 0x0000000ca8007988 */ /* 0x000fe80008000408 */
        /* <DEDUP_REMOVED lines=30> */
[----:B------:R-:W-:Y:S04]  /*1930*/  STS.U16 [R168+UR8+0xf800], R163 ;  /* 0x00f800a3a8007988 */ /* 0x000fe80008000408 */
[----:B------:R-:W-:Y:S04]  /*1940*/  STS.U16 [R168+UR8+0x3c00], R164 ;  /* 0x003c00a4a8007988 */ /* 0x000fe80008000408 */
[----:B------:R2:W-:Y:S04]  /*1950*/  STS.U16 [R168+UR8+0x7c00], R165 ;  /* 0x007c00a5a8007988 */ /* 0x0005e80008000408 */
[----:B------:R3:W-:Y:S01]  /*1960*/  STS.U16 [R168+UR8+0xbc00], R166 ;  /* 0x00bc00a6a8007988 */ /* 0x0007e20008000408 */
[----:B------:R-:W-:Y:S01]  /*1970*/  BAR.SYNC.DEFER_BLOCKING 0x0 ;  /* 0x0000000000007b1d */ /* 0x000fe20000010000 */
[----:B------:R-:W-:-:S02]  /*1980*/  UIADD3 UR4, UR8, 0x10000, URZ ;  /* 0x0001000008047890 */ /* 0x000fc4000fffe03f */
[----:B------:R-:W-:Y:S02]  /*1990*/  USHF.R.U32.HI UR10, URZ, 0x4, UR8 ;  /* 0x000000043f0a7899 */ /* 0x000fe40008011608 */
[----:B------:R-:W-:Y:S02]  /*19a0*/  USHF.R.U32.HI UR4, URZ, 0x4, UR4 ;  /* 0x000000043f047899 */ /* 0x000fe40008011604 */
[----:B------:R-:W-:Y:S02]  /*19b0*/  USGXT.U32 UR10, UR10, 0xe ;  /* 0x0000000e0a0a789a */ /* 0x000fe40008000000 */
[----:B------:R-:W-:Y:S02]  /*19c0*/  USGXT.U32 UR9, UR4, 0xe ;  /* 0x0000000e0409789a */ /* 0x000fe40008000000 */
[----:B------:R-:W-:Y:S01]  /*19d0*/  ULOP3.LUT UR6, UR10, 0x4000000, URZ, 0xfc, !UPT ;  /* 0x040000000a067892 */ /* 0x000fe2000f8efc3f */
[----:B------:R-:W-:Y:S01]  /*19e0*/  UMOV UR5, 0x40000040 ;  /* 0x4000004000057882 */ /* 0x000fe20000000000 */
[----:B------:R-:W-:-:S03]  /*19f0*/  UMOV UR7, 0x40000040 ;  /* 0x4000004000077882 */ /* 0x000fc60000000000 */
[----:B------:R-:W-:Y:S01]  /*1a00*/  UMOV UR4, UR9 ;  /* 0x0000000900047c82 */ /* 0x000fe20008000000 */
[----:B0-----:R-:W-:-:S06]  /*1a10*/  WARPGROUP.ARRIVE ;  /* 0x00000000000079c5 */ /* 0x001fcc0000000000 */
[----:B------:R-:W-:Y:S01]  /*1a20*/  HGMMA.64x256x16.F32.BF16 R24, gdesc[UR4].tnspB, RZ, !UPT ;  /* 0x43e00000041879f0 */ /* 0x000fe2000c7018ff */
[----:B------:R-:W-:Y:S02]  /*1a30*/  UIADD3 UR6, UP1, UR10, 0x4000080, URZ ;  /* 0x040000800a067890 */ /* 0x000fe4000ff3e03f */
[----:B------:R-:W-:Y:S01]  /*1a40*/  UIADD3 UR9, UP0, UR9, 0x2, URZ ;  /* 0x0000000209097890 */ /* 0x000fe2000ff1e03f */
[----:B------:R-:W-:Y:S01]  /*1a50*/  UMOV UR5, URZ ;  /* 0x0000003f00057c82 */ /* 0x000fe20008000000 */
[----:B------:R-:W-:Y:S01]  /*1a60*/  UMOV UR4, URZ ;  /* 0x0000003f00047c82 */ /* 0x000fe20008000000 */
[----:B------:R-:W-:Y:S02]  /*1a70*/  UIADD3.X UR7, UR5, 0x40000040, URZ, UP1, !UPT ;  /* 0x4000004005077890 */ /* 0x000fe40008ffe43f */
[----:B------:R-:W-:-:S03]  /*1a80*/  UIADD3.X UR5, UR4, 0x40000040, URZ, UP0, !UPT ;  /* 0x4000004004057890 */ /* 0x000fc600087fe43f */
[----:B------:R-:W-:-:S15]  /*1a90*/  UMOV UR4, UR9 ;  /* 0x0000000900047c82 */ /* 0x000fde0008000000 */
[----:B------:R-:W-:-:S02]  /*1aa0*/  NOP ;  /* 0x0000000000007918 */ /* 0x000fc40000000000 */
[----:B------:R-:W-:Y:S01]  /*1ab0*/  HGMMA.64x256x16.F32.BF16 R24, gdesc[UR4].tnspB, R24 ;  /* 0x43e00000041879f0 */ /* 0x000fe20008701818 */
[----:B------:R-:W-:Y:S02]  /*1ac0*/  UIADD3.64 UR18, UR6, 0x80, URZ ;  /* 0x0000008006127897 */ /* 0x000fe4000fffe03f */
[----:B------:R-:W-:-:S15]  /*1ad0*/  UIADD3.64 UR16, UR4, 0x2, URZ ;  /* 0x0000000204107897 */ /* 0x000fde000fffe03f */
[----:B------:R-:W-:-:S10]  /*1ae0*/  NOP ;  /* 0x0000000000007918 */ /* 0x000fd40000000000 */
        /* <DEDUP_REMOVED lines=14> */
[----:B------:R-:W-:Y:S02]  /*1bd0*/  UIADD3.64 UR16, UR4, 0x202, URZ ;  /* 0x0000020204107897 */ /* 0x000fe4000fffe03f */
[----:B------:R-:W-:Y:S02]  /*1be0*/  UIADD3.64 UR6, UR6, 0x300, URZ ;  /* 0x0000030006067897 */ /* 0x000fe4000fffe03f */
[----:B------:R-:W-:-:S15]  /*1bf0*/  UIADD3.64 UR4, UR4, 0x204, URZ ;  /* 0x0000020404047897 */ /* 0x000fde000fffe03f */
[----:B------:R-:W-:-:S06]  /*1c00*/  NOP ;  /* 0x0000000000007918 */ /* 0x000fcc0000000000 */
[----:B------:R-:W-:-:S15]  /*1c10*/  HGMMA.64x256x16.F32.BF16 R24, gdesc[UR16].tnspB, R24 ;  /* 0x43e00000101879f0 */ /* 0x000fde0008701818 */
[----:B------:R-:W-:-:S13]  /*1c20*/  NOP ;  /* 0x0000000000007918 */ /* 0x000fda0000000000 */
[----:B------:R-:W-:Y:S01]  /*1c30*/  HGMMA.64x256x16.F32.BF16 R24, gdesc[UR4].tnspB, R24, gsb0 ;  /* 0x43e00000041879f0 */ /* 0x000fe20008001818 */
[C---:B------:R-:W-:Y:S01]  /*1c40*/  IMAD.SHL.U32 R7, R4.reuse, 0x100, RZ ;  /* 0x0000010004077824 */ /* 0x040fe200078e00ff */
[C---:B------:R-:W-:Y:S01]  /*1c50*/  SHF.L.U32 R5, R4.reuse, 0x5, RZ ;  /* 0x0000000504057819 */ /* 0x040fe200000006ff */
[----:B------:R-:W-:Y:S01]  /*1c60*/  IMAD.SHL.U32 R6, R4, 0x10, RZ ;  /* 0x0000001004067824 */ /* 0x000fe200078e00ff */
[----:B------:R-:W-:Y:S02]  /*1c70*/  SHF.R.S32.HI R9, RZ, 0x5, R4 ;  /* 0x00000005ff097819 */ /* 0x000fe40000011404 */
[----:B------:R-:W-:Y:S02]  /*1c80*/  LOP3.LUT R5, R5, 0x60, RZ, 0xc0, !PT ;  /* 0x0000006005057812 */ /* 0x000fe400078ec0ff */
[----:B------:R-:W-:Y:S02]  /*1c90*/  LOP3.LUT R7, R7, 0x1800, RZ, 0xc0, !PT ;  /* 0x0000180007077812 */ /* 0x000fe400078ec0ff */
[----:B------:R-:W-:-:S02]  /*1ca0*/  LOP3.LUT R5, R5, 0x780, R6, 0xf8, !PT ;  /* 0x0000078005057812 */ /* 0x000fc400078ef806 */
[----:B------:R-:W-:Y:S02]  /*1cb0*/  LOP3.LUT R8, R7, 0x70, R6, 0xf8, !PT ;  /* 0x0000007007087812 */ /* 0x000fe400078ef806 */
[----:B-1----:R-:W-:Y:S02]  /*1cc0*/  SHF.R.S32.HI R162, RZ, 0x2, R4 ;  /* 0x00000002ffa27819 */ /* 0x002fe40000011404 */
[----:B------:R-:W-:Y:S02]  /*1cd0*/  SGXT R6, R9, 0x1 ;  /* 0x000000010906781a */ /* 0x000fe40000000200 */
[----:B------:R-:W-:Y:S02]  /*1ce0*/  SHF.L.U32 R4, R4, 0x1, RZ ;  /* 0x0000000104047819 */ /* 0x000fe400000006ff */
[----:B------:R-:W-:Y:S02]  /*1cf0*/  SGXT R162, R162, 0x1 ;  /* 0x00000001a2a2781a */ /* 0x000fe40000000200 */
[----:B------:R-:W-:-:S02]  /*1d00*/  LOP3.LUT R7, R6, 0x2010, RZ, 0xc0, !PT ;  /* 0x0000201006077812 */ /* 0x000fc400078ec0ff */
[----:B------:R-:W-:Y:S02]  /*1d10*/  LOP3.LUT R162, R5, 0x2010, R162, 0xf8, !PT ;  /* 0x0000201005a27812 */ /* 0x000fe400078ef8a2 */
[----:B------:R-:W-:Y:S01]  /*1d20*/  LOP3.LUT R7, R7, 0x180, R4, 0xf8, !PT ;  /* 0x0000018007077812 */ /* 0x000fe200078ef804 */
[----:B------:R-:W-:Y:S02]  /*1d30*/  WARPGROUP.DEPBAR.LE gsb0, 0x0 ;  /* 0x00008000000079c5 */ /* 0x000fe40000010000 */
[----:B------:R-:W-:Y:S01]  /*1d40*/  IMAD.MOV.U32 R12, RZ, RZ, R24 ;  /* 0x000000ffff0c7224 */ /* 0x000fe200078e0018 */
[----:B------:R-:W-:Y:S01]  /*1d50*/  MOV R14, R40 ;  /* 0x00000028000e7202 */ /* 0x000fe20000000f00 */
[----:B------:R-:W-:Y:S01]  /*1d60*/  IMAD.MOV.U32 R13, RZ, RZ, R26 ;  /* 0x000000ffff0d7224 */ /* 0x000fe200078e001a */
[----:B------:R-:W-:Y:S01]  /*1d70*/  MOV R17, R30 ;  /* 0x0000001e00117202 */ /* 0x000fe20000000f00 */
[----:B------:R-:W-:Y:S01]  /*1d80*/  IMAD.MOV.U32 R15, RZ, RZ, R42 ;  /* 0x000000ffff0f7224 */ /* 0x000fe200078e002a */
[----:B------:R-:W-:Y:S01]  /*1d90*/  BAR.SYNC.DEFER_BLOCKING 0x0 ;  /* 0x0000000000007b1d */ /* 0x000fe20000010000 */
[----:B------:R-:W-:-:S02]  /*1da0*/  IMAD.MOV.U32 R16, RZ, RZ, R28 ;  /* 0x000000ffff107224 */ /* 0x000fc400078e001c */
[----:B------:R-:W-:Y:S02]  /*1db0*/  IMAD.MOV.U32 R18, RZ, RZ, R44 ;  /* 0x000000ffff127224 */ /* 0x000fe400078e002c */
[----:B------:R-:W-:Y:S01]  /*1dc0*/  IMAD.MOV.U32 R19, RZ, RZ, R46 ;  /* 0x000000ffff137224 */ /* 0x000fe200078e002e */
[----:B------:R-:W-:Y:S01]  /*1dd0*/  LOP3.LUT R40, R7, R8, RZ, 0x3c, !PT ;  /* 0x0000000807287212 */ /* 0x000fe200078e3cff */
[----:B--2---:R-:W-:Y:S01]  /*1de0*/  IMAD.MOV.U32 R165, RZ, RZ, R34 ;  /* 0x000000ffffa57224 */ /* 0x004fe200078e0022 */
[----:B------:R-:W-:Y:S01]  /*1df0*/  MOV R164, R32 ;  /* 0x0000002000a47202 */ /* 0x000fe20000000f00 */
[----:B---3--:R-:W-:Y:S01]  /*1e00*/  IMAD.MOV.U32 R166, RZ, RZ, R48 ;  /* 0x000000ffffa67224 */ /* 0x008fe200078e0030 */
[----:B------:R-:W-:Y:S01]  /*1e10*/  MOV R167, R50 ;  /* 0x0000003200a77202 */ /* 0x000fe20000000f00 */
[----:B------:R-:W-:Y:S01]  /*1e20*/  IMAD.MOV.U32 R4, RZ, RZ, R36 ;  /* 0x000000ffff047224 */ /* 0x000fe200078e0024 */
[----:B------:R-:W-:Y:S01]  /*1e30*/  MOV R6, R52 ;  /* 0x0000003400067202 */ /* 0x000fe20000000f00 */
[----:B------:R-:W-:Y:S01]  /*1e40*/  IMAD.MOV.U32 R5, RZ, RZ, R38 ;  /* 0x000000ffff057224 */ /* 0x000fe200078e0026 */
[----:B------:R-:W-:Y:S01]  /*1e50*/  MOV R9, R27 ;  /* 0x0000001b00097202 */ /* 0x000fe20000000f00 */
[----:B------:R-:W-:Y:S01]  /*1e60*/  IMAD.MOV.U32 R7, RZ, RZ, R54 ;  /* 0x000000ffff077224 */ /* 0x000fe200078e0036 */
[----:B------:R-:W-:Y:S01]  /*1e70*/  LOP3.LUT R42, R162, 0x10, RZ, 0x3c, !PT ;  /* 0x00000010a22a7812 */ /* 0x000fe200078e3cff */
[----:B------:R-:W-:Y:S01]  /*1e80*/  IMAD.MOV.U32 R8, RZ, RZ, R25 ;  /* 0x000000ffff087224 */ /* 0x000fe200078e0019 */
[----:B------:R-:W-:Y:S01]  /*1e90*/  MOV R25, R39 ;  /* 0x0000002700197202 */ /* 0x000fe20000000f00 */
[----:B------:R-:W-:-:S02]  /*1ea0*/  IMAD.MOV.U32 R10, RZ, RZ, R41 ;  /* 0x000000ffff0a7224 */ /* 0x000fc400078e0029 */
[----:B------:R-:W-:Y:S02]  /*1eb0*/  IMAD.MOV.U32 R11, RZ, RZ, R43 ;  /* 0x000000ffff0b7224 */ /* 0x000fe400078e002b */
[----:B------:R-:W-:Y:S01]  /*1ec0*/  IMAD.MOV.U32 R24, RZ, RZ, R37 ;  /* 0x000000ffff187224 */ /* 0x000fe200078e0025 */
[----:B------:R0:W-:Y:S01]  /*1ed0*/  STS.128 [R162+UR8], R12 ;  /* 0x0000000ca2007988 */ /* 0x0001e20008000c08 */
[----:B------:R-:W-:Y:S02]  /*1ee0*/  IMAD.MOV.U32 R26, RZ, RZ, R53 ;  /* 0x000000ffff1a7224 */ /* 0x000fe400078e0035 */
[----:B------:R-:W-:Y:S01]  /*1ef0*/  IMAD.MOV.U32 R27, RZ, RZ, R55 ;  /* 0x000000ffff1b7224 */ /* 0x000fe200078e0037 */
[----:B------:R1:W-:Y:S04]  /*1f00*/  STS.128 [R162+UR8+0x800], R16 ;  /* 0x00080010a2007988 */ /* 0x0003e80008000c08 */
[----:B------:R-:W-:Y:S04]  /*1f10*/  STS.128 [R162+UR8+0x1000], R164 ;  /* 0x001000a4a2007988 */ /* 0x000fe80008000c08 */
[----:B------:R-:W-:Y:S01]  /*1f20*/  STS.128 [R162+UR8+0x1800], R4 ;  /* 0x00180004a2007988 */ /* 0x000fe20008000c08 */
[----:B0-----:R-:W-:Y:S01]  /*1f30*/  MOV R12, R29 ;  /* 0x0000001d000c7202 */ /* 0x001fe20000000f00 */
[----:B------:R-:W-:Y:S01]  /*1f40*/  IMAD.MOV.U32 R13, RZ, RZ, R31 ;  /* 0x000000ffff0d7224 */ /* 0x000fe200078e001f */
[----:B------:R-:W-:Y:S01]  /*1f50*/  MOV R15, R47 ;  /* 0x0000002f000f7202 */ /* 0x000fe20000000f00 */
[----:B------:R-:W-:Y:S01]  /*1f60*/  IMAD.MOV.U32 R14, RZ, RZ, R45 ;  /* 0x000000ffff0e7224 */ /* 0x000fe200078e002d */
[----:B-1----:R-:W-:Y:S01]  /*1f70*/  MOV R18, R49 ;  /* 0x0000003100127202 */ /* 0x002fe20000000f00 */
[----:B------:R-:W-:-:S02]  /*1f80*/  IMAD.MOV.U32 R16, RZ, RZ, R33 ;  /* 0x000000ffff107224 */ /* 0x000fc400078e0021 */
[----:B------:R-:W-:Y:S02]  /*1f90*/  IMAD.MOV.U32 R17, RZ, RZ, R35 ;  /* 0x000000ffff117224 */ /* 0x000fe400078e0023 */
[----:B------:R-:W-:Y:S01]  /*1fa0*/  IMAD.MOV.U32 R19, RZ, RZ, R51 ;  /* 0x000000ffff137224 */ /* 0x000fe200078e0033 */
[----:B------:R-:W-:Y:S04]  /*1fb0*/  STS.128 [R42+UR8], R8 ;  /* 0x000000082a007988 */ /* 0x000fe80008000c08 */
[----:B------:R-:W-:Y:S04]  /*1fc0*/  STS.128 [R42+UR8+0x800], R12 ;  /* 0x0008000c2a007988 */ /* 0x000fe80008000c08 */
[----:B------:R-:W-:Y:S04]  /*1fd0*/  STS.128 [R42+UR8+0x1000], R16 ;  /* 0x001000102a007988 */ /* 0x000fe80008000c08 */
[----:B------:R0:W-:Y:S01]  /*1fe0*/  STS.128 [R42+UR8+0x1800], R24 ;  /* 0x001800182a007988 */ /* 0x0001e20008000c08 */
[----:B------:R-:W-:Y:S01]  /*1ff0*/  BAR.SYNC.DEFER_BLOCKING 0x0 ;  /* 0x0000000000007b1d */ /* 0x000fe20000010000 */
[----:B------:R-:W-:Y:S01]  /*2000*/  MOV R28, R56 ;  /* 0x00000038001c7202 */ /* 0x000fe20000000f00 */
[----:B------:R-:W-:Y:S01]  /*2010*/  IMAD.MOV.U32 R29, RZ, RZ, R58 ;  /* 0x000000ffff1d7224 */ /* 0x000fe200078e003a */
[----:B------:R-:W-:Y:S01]  /*2020*/  MOV R31, R74 ;  /* 0x0000004a001f7202 */ /* 0x000fe20000000f00 */
[----:B------:R-:W-:-:S02]  /*2030*/  IMAD.MOV.U32 R30, RZ, RZ, R72 ;  /* 0x000000ffff1e7224 */ /* 0x000fc400078e0048 */
[----:B------:R-:W1:Y:S04]  /*2040*/  LDS.128 R16, [R40+UR8] ;  /* 0x0000000828107984 */ /* 0x000e680008000c00 */
[----:B------:R-:W-:Y:S04]  /*2050*/  LDS.128 R12, [R40+UR8+0x200] ;  /* 0x00020008280c7984 */ /* 0x000fe80008000c00 */
[----:B------:R-:W-:Y:S04]  /*2060*/  LDS.128 R8, [R40+UR8+0x400] ;  /* 0x0004000828087984 */ /* 0x000fe80008000c00 */
[----:B------:R-:W-:Y:S01]  /*2070*/  LDS.128 R4, [R40+UR8+0x600] ;  /* 0x0006000828047984 */ /* 0x000fe20008000c00 */
[----:B------:R-:W-:Y:S01]  /*2080*/  BAR.SYNC.DEFER_BLOCKING 0x0 ;  /* 0x0000000000007b1d */ /* 0x000fe20000010000 */
[----:B------:R-:W-:Y:S01]  /*2090*/  IMAD.MOV.U32 R32, RZ, RZ, R60 ;  /* 0x000000ffff207224 */ /* 0x000fe200078e003c */
[----:B------:R-:W-:Y:S01]  /*20a0*/  MOV R34, R76 ;  /* 0x0000004c00227202 */ /* 0x000fe20000000f00 */
[----:B------:R-:W-:Y:S01]  /*20b0*/  IMAD.MOV.U32 R33, RZ, RZ, R62 ;  /* 0x000000ffff217224 */ /* 0x000fe200078e003e */
[----:B------:R-:W-:Y:S01]  /*20c0*/  MOV R37, R66 ;  /* 0x0000004200257202 */ /* 0x000fe20000000f00 */
[----:B------:R-:W-:-:S02]  /*20d0*/  IMAD.MOV.U32 R35, RZ, RZ, R78 ;  /* 0x000000ffff237224 */ /* 0x000fc400078e004e */
[----:B------:R-:W-:Y:S02]  /*20e0*/  IMAD.MOV.U32 R36, RZ, RZ, R64 ;  /* 0x000000ffff247224 */ /* 0x000fe400078e0040 */
[----:B------:R-:W-:Y:S02]  /*20f0*/  IMAD.MOV.U32 R38, RZ, RZ, R80 ;  /* 0x000000ffff267224 */ /* 0x000fe400078e0050 */
[----:B------:R-:W-:Y:S01]  /*2100*/  IMAD.MOV.U32 R39, RZ, RZ, R82 ;  /* 0x000000ffff277224 */ /* 0x000fe200078e0052 */
[----:B0-----:R-:W-:Y:S01]  /*2110*/  MOV R24, R68 ;  /* 0x0000004400187202 */ /* 0x001fe20000000f00 */
[----:B------:R-:W-:Y:S01]  /*2120*/  IMAD.MOV.U32 R25, RZ, RZ, R70 ;  /* 0x000000ffff197224 */ /* 0x000fe200078e0046 */
[----:B------:R-:W-:Y:S01]  /*2130*/  MOV R27, R86 ;  /* 0x00000056001b7202 */ /* 0x000fe20000000f00 */
[----:B------:R-:W-:Y:S01]  /*2140*/  IMAD.MOV.U32 R26, RZ, RZ, R84 ;  /* 0x000000ffff1a7224 */ /* 0x000fe200078e0054 */
[----:B------:R-:W-:Y:S01]  /*2150*/  MOV R46, R73 ;  /* 0x00000049002e7202 */ /* 0x000fe20000000f00 */
[----:B------:R-:W-:-:S02]  /*2160*/  IMAD.MOV.U32 R44, RZ, RZ, R57 ;  /* 0x000000ffff2c7224 */ /* 0x000fc400078e0039 */
[----:B------:R-:W-:Y:S02]  /*2170*/  IMAD.MOV.U32 R45, RZ, RZ, R59 ;  /* 0x000000ffff2d7224 */ /* 0x000fe400078e003b */
[----:B------:R-:W-:Y:S01]  /*2180*/  IMAD.MOV.U32 R47, RZ, RZ, R75 ;  /* 0x000000ffff2f7224 */ /* 0x000fe200078e004b */
[----:B------:R0:W-:Y:S04]  /*2190*/  STS.128 [R162+UR8], R28 ;  /* 0x0000001ca2007988 */ /* 0x0001e80008000c08 */
[----:B------:R2:W-:Y:S04]  /*21a0*/  STS.128 [R162+UR8+0x800], R32 ;  /* 0x00080020a2007988 */ /* 0x0005e80008000c08 */
[----:B------:R3:W-:Y:S04]  /*21b0*/  STS.128 [R162+UR8+0x1000], R36 ;  /* 0x00100024a2007988 */ /* 0x0007e80008000c08 */
[----:B------:R-:W-:Y:S01]  /*21c0*/  STS.128 [R162+UR8+0x1800], R24 ;  /* 0x00180018a2007988 */ /* 0x000fe20008000c08 */
[----:B------:R-:W-:Y:S01]  /*21d0*/  IMAD.MOV.U32 R48, RZ, RZ, R88 ;  /* 0x000000ffff307224 */ /* 0x000fe200078e0058 */
[----:B------:R-:W-:Y:S01]  /*21e0*/  MOV R49, R90 ;  /* 0x0000005a00317202 */ /* 0x000fe20000000f00 */
[----:B------:R-:W-:Y:S01]  /*21f0*/  IMAD.MOV.U32 R50, RZ, RZ, R104 ;  /* 0x000000ffff327224 */ /* 0x000fe200078e0068 */
[----:B0-----:R-:W-:Y:S01]  /*2200*/  MOV R29, R63 ;  /* 0x0000003f001d7202 */ /* 0x001fe20000000f00 */
[----:B------:R-:W-:Y:S01]  /*2210*/  IMAD.MOV.U32 R28, RZ, RZ, R61 ;  /* 0x000000ffff1c7224 */ /* 0x000fe200078e003d */
[----:B------:R-:W-:Y:S01]  /*2220*/  MOV R52, R92 ;  /* 0x0000005c00347202 */ /* 0x000fe20000000f00 */
[----:B------:R-:W-:Y:S01]  /*2230*/  IMAD.MOV.U32 R30, RZ, RZ, R77 ;  /* 0x000000ffff1e7224 */ /* 0x000fe200078e004d */
[----:B--2---:R-:W-:Y:S01]  /*2240*/  MOV R32, R65 ;  /* 0x0000004100207202 */ /* 0x004fe20000000f00 */
[----:B------:R-:W-:Y:S01]  /*2250*/  IMAD.MOV.U32 R31, RZ, RZ, R79 ;  /* 0x000000ffff1f7224 */ /* 0x000fe200078e004f */
[----:B------:R-:W-:Y:S01]  /*2260*/  MOV R35, R83 ;  /* 0x0000005300237202 */ /* 0x000fe20000000f00 */
[----:B------:R-:W-:Y:S01]  /*2270*/  IMAD.MOV.U32 R33, RZ, RZ, R67 ;  /* 0x000000ffff217224 */ /* 0x000fe200078e0043 */
[----:B---3--:R-:W-:Y:S01]  /*2280*/  MOV R38, R85 ;  /* 0x0000005500267202 */ /* 0x008fe20000000f00 */
[----:B------:R-:W-:Y:S01]  /*2290*/  IMAD.MOV.U32 R34, RZ, RZ, R81 ;  /* 0x000000ffff227224 */ /* 0x000fe200078e0051 */
[----:B------:R-:W-:Y:S01]  /*22a0*/  MOV R55, R110 ;  /* 0x0000006e00377202 */ /* 0x000fe20000000f00 */
[----:B------:R-:W-:-:S02]  /*22b0*/  IMAD.MOV.U32 R36, RZ, RZ, R69 ;  /* 0x000000ffff247224 */ /* 0x000fc400078e0045 */
[----:B------:R-:W-:Y:S02]  /*22c0*/  IMAD.MOV.U32 R51, RZ, RZ, R106 ;  /* 0x000000ffff337224 */ /* 0x000fe400078e006a */
[----:B------:R-:W-:Y:S02]  /*22d0*/  IMAD.MOV.U32 R53, RZ, RZ, R94 ;  /* 0x000000ffff357224 */ /* 0x000fe400078e005e */
[----:B------:R-:W-:Y:S01]  /*22e0*/  IMAD.MOV.U32 R54, RZ, RZ, R108 ;  /* 0x000000ffff367224 */ /* 0x000fe200078e006c */
[----:B------:R-:W-:Y:S01]  /*22f0*/  MOV R57, R102 ;  /* 0x0000006600397202 */ /* 0x000fe20000000f00 */
[----:B------:R-:W-:Y:S01]  /*2300*/  IMAD.MOV.U32 R37, RZ, RZ, R71 ;  /* 0x000000ffff257224 */ /* 0x000fe200078e0047 */
[----:B------:R-:W-:Y:S01]  /*2310*/  MOV R60, R89 ;  /* 0x00000059003c7202 */ /* 0x000fe20000000f00 */
[----:B------:R-:W-:Y:S01]  /*2320*/  IMAD.MOV.U32 R39, RZ, RZ, R87 ;  /* 0x000000ffff277224 */ /* 0x000fe200078e0057 */
[----:B------:R0:W-:Y:S01]  /*2330*/  STS.128 [R42+UR8], R44 ;  /* 0x0000002c2a007988 */ /* 0x0001e20008000c08 */
[----:B------:R-:W-:Y:S01]  /*2340*/  IMAD.MOV.U32 R56, RZ, RZ, R100 ;  /* 0x000000ffff387224 */ /* 0x000fe200078e0064 */
[----:B------:R-:W2:Y:S02]  /*2350*/  LDC.64 R74, c[0x0][0x220] ;  /* 0x00008800ff4a7b82 */ /* 0x000ea40000000a00 */
[----:B------:R-:W-:Y:S04]  /*2360*/  STS.128 [R42+UR8+0x800], R28 ;  /* 0x0008001c2a007988 */ /* 0x000fe80008000c08 */
[----:B------:R-:W-:Y:S04]  /*2370*/  STS.128 [R42+UR8+0x1000], R32 ;  /* 0x001000202a007988 */ /* 0x000fe80008000c08 */
[----:B------:R-:W-:Y:S01]  /*2380*/  STS.128 [R42+UR8+0x1800], R36 ;  /* 0x001800242a007988 */ /* 0x000fe20008000c08 */
[----:B------:R-:W-:Y:S01]  /*2390*/  BAR.SYNC.DEFER_BLOCKING 0x0 ;  /* 0x0000000000007b1d */ /* 0x000fe20000010000 */
[----:B0-----:R-:W-:Y:S01]  /*23a0*/  IMAD.MOV.U32 R44, RZ, RZ, R96 ;  /* 0x000000ffff2c7224 */ /* 0x001fe200078e0060 */
[----:B------:R-:W-:Y:S01]  /*23b0*/  MOV R46, R112 ;  /* 0x00000070002e7202 */ /* 0x000fe20000000f00 */
[----:B------:R-:W-:-:S03]  /*23c0*/  IMAD.MOV.U32 R45, RZ, RZ, R98 ;  /* 0x000000ffff2d7224 */ /* 0x000fc600078e0062 */
[----:B------:R-:W0:Y:S04]  /*23d0*/  LDS.128 R36, [R40+UR8] ;  /* 0x0000000828247984 */ /* 0x000e280008000c00 */
[----:B------:R-:W-:Y:S04]  /*23e0*/  LDS.128 R32, [R40+UR8+0x200] ;  /* 0x0002000828207984 */ /* 0x000fe80008000c00 */
[----:B------:R-:W-:Y:S04]  /*23f0*/  LDS.128 R28, [R40+UR8+0x400] ;  /* 0x00040008281c7984 */ /* 0x000fe80008000c00 */
[----:B------:R-:W-:Y:S01]  /*2400*/  LDS.128 R24, [R40+UR8+0x600] ;  /* 0x0006000828187984 */ /* 0x000fe20008000c00 */
[----:B------:R-:W-:Y:S01]  /*2410*/  BAR.SYNC.DEFER_BLOCKING 0x0 ;  /* 0x0000000000007b1d */ /* 0x000fe20000010000 */
[----:B------:R-:W-:Y:S01]  /*2420*/  IMAD.MOV.U32 R47, RZ, RZ, R114 ;  /* 0x000000ffff2f7224 */ /* 0x000fe200078e0072 */
[----:B------:R-:W-:Y:S01]  /*2430*/  MOV R63, R107 ;  /* 0x0000006b003f7202 */ /* 0x000fe20000000f00 */
[----:B------:R-:W-:-:S02]  /*2440*/  IMAD.MOV.U32 R58, RZ, RZ, R116 ;  /* 0x000000ffff3a7224 */ /* 0x000fc400078e0074 */
[----:B------:R-:W-:Y:S02]  /*2450*/  IMAD.MOV.U32 R59, RZ, RZ, R118 ;  /* 0x000000ffff3b7224 */ /* 0x000fe400078e0076 */
[----:B------:R-:W-:Y:S02]  /*2460*/  IMAD.MOV.U32 R61, RZ, RZ, R91 ;  /* 0x000000ffff3d7224 */ /* 0x000fe400078e005b */
[----:B------:R-:W-:Y:S01]  /*2470*/  IMAD.MOV.U32 R62, RZ, RZ, R105 ;  /* 0x000000ffff3e7224 */ /* 0x000fe200078e0069 */
[----:B------:R3:W-:Y:S04]  /*2480*/  STS.128 [R162+UR8], R48 ;  /* 0x00000030a2007988 */ /* 0x0007e80008000c08 */
[----:B------:R4:W-:Y:S04]  /*2490*/  STS.128 [R162+UR8+0x800], R52 ;  /* 0x00080034a2007988 */ /* 0x0009e80008000c08 */
[----:B------:R5:W-:Y:S04]  /*24a0*/  STS.128 [R162+UR8+0x1000], R44 ;  /* 0x0010002ca2007988 */ /* 0x000be80008000c08 */
[----:B------:R-:W-:Y:S01]  /*24b0*/  STS.128 [R162+UR8+0x1800], R56 ;  /* 0x00180038a2007988 */ /* 0x000fe20008000c08 */
[----:B---3--:R-:W-:Y:S01]  /*24c0*/  IMAD.MOV.U32 R48, RZ, RZ, R93 ;  /* 0x000000ffff307224 */ /* 0x008fe200078e005d */
[----:B------:R-:W-:Y:S01]  /*24d0*/  MOV R50, R109 ;  /* 0x0000006d00327202 */ /* 0x000fe20000000f00 */
[----:B------:R-:W-:-:S02]  /*24e0*/  IMAD.MOV.U32 R49, RZ, RZ, R95 ;  /* 0x000000ffff317224 */ /* 0x000fc400078e005f */
[----:B------:R-:W-:Y:S01]  /*24f0*/  IMAD.MOV.U32 R51, RZ, RZ, R111 ;  /* 0x000000ffff337224 */ /* 0x000fe200078e006f */
[----:B----4-:R-:W-:Y:S01]  /*2500*/  MOV R52, R101 ;  /* 0x0000006500347202 */ /* 0x010fe20000000f00 */
[----:B------:R-:W-:Y:S01]  /*2510*/  IMAD.MOV.U32 R53, RZ, RZ, R103 ;  /* 0x000000ffff357224 */ /* 0x000fe200078e0067 */
[----:B------:R-:W-:Y:S01]  /*2520*/  MOV R55, R119 ;  /* 0x0000007700377202 */ /* 0x000fe20000000f00 */
[----:B-----5:R-:W-:Y:S01]  /*2530*/  IMAD.MOV.U32 R44, RZ, RZ, R97 ;  /* 0x000000ffff2c7224 */ /* 0x020fe200078e0061 */
[----:B------:R-:W-:Y:S01]  /*2540*/  MOV R45, R99 ;  /* 0x00000063002d7202 */ /* 0x000fe20000000f00 */
[----:B------:R-:W-:Y:S02]  /*2550*/  IMAD.MOV.U32 R46, RZ, RZ, R113 ;  /* 0x000000ffff2e7224 */ /* 0x000fe400078e0071 */
[----:B------:R-:W-:Y:S02]  /*2560*/  IMAD.MOV.U32 R47, RZ, RZ, R115 ;  /* 0x000000ffff2f7224 */ /* 0x000fe400078e0073 */
[----:B------:R-:W-:Y:S01]  /*2570*/  IMAD.MOV.U32 R54, RZ, RZ, R117 ;  /* 0x000000ffff367224 */ /* 0x000fe200078e0075 */
[----:B------:R3:W-:Y:S04]  /*2580*/  STS.128 [R42+UR8], R60 ;  /* 0x0000003c2a007988 */ /* 0x0007e80008000c08 */
[----:B------:R-:W-:Y:S04]  /*2590*/  STS.128 [R42+UR8+0x800], R48 ;  /* 0x000800302a007988 */ /* 0x000fe80008000c08 */
[----:B------:R-:W-:Y:S04]  /*25a0*/  STS.128 [R42+UR8+0x1000], R44 ;  /* 0x0010002c2a007988 */ /* 0x000fe80008000c08 */
[----:B------:R-:W-:Y:S01]  /*25b0*/  STS.128 [R42+UR8+0x1800], R52 ;  /* 0x001800342a007988 */ /* 0x000fe20008000c08 */
[----:B------:R-:W-:Y:S01]  /*25c0*/  BAR.SYNC.DEFER_BLOCKING 0x0 ;  /* 0x0000000000007b1d */ /* 0x000fe20000010000 */
[----:B------:R-:W-:Y:S01]  /*25d0*/  IMAD.MOV.U32 R64, RZ, RZ, R120 ;  /* 0x000000ffff407224 */ /* 0x000fe200078e0078 */
[----:B------:R-:W-:Y:S01]  /*25e0*/  MOV R66, R136 ;  /* 0x0000008800427202 */ /* 0x000fe20000000f00 */
[----:B------:R-:W-:Y:S01]  /*25f0*/  IMAD.MOV.U32 R65, RZ, RZ, R122 ;  /* 0x000000ffff417224 */ /* 0x000fe200078e007a */
[----:B------:R-:W-:-:S02]  /*2600*/  MOV R69, R126 ;  /* 0x0000007e00457202 */ /* 0x000fc40000000f00 */
[----:B------:R-:W4:Y:S04]  /*2610*/  LDS.128 R56, [R40+UR8] ;  /* 0x0000000828387984 */ /* 0x000f280008000c00 */
[----:B------:R-:W-:Y:S04]  /*2620*/  LDS.128 R44, [R40+UR8+0x200] ;  /* 0x00020008282c7984 */ /* 0x000fe80008000c00 */
[----:B------:R-:W-:Y:S04]  /*2630*/  LDS.128 R48, [R40+UR8+0x400] ;  /* 0x0004000828307984 */ /* 0x000fe80008000c00 */
[----:B------:R-:W-:Y:S01]  /*2640*/  LDS.128 R52, [R40+UR8+0x600] ;  /* 0x0006000828347984 */ /* 0x000fe20008000c00 */
[----:B------:R-:W-:Y:S01]  /*2650*/  IMAD.MOV.U32 R67, RZ, RZ, R138 ;  /* 0x000000ffff437224 */ /* 0x000fe200078e008a */
[----:B------:R-:W-:Y:S01]  /*2660*/  BAR.SYNC.DEFER_BLOCKING 0x0 ;  /* 0x0000000000007b1d */ /* 0x000fe20000010000 */
[----:B------:R-:W-:Y:S01]  /*2670*/  IMAD.MOV.U32 R68, RZ, RZ, R124 ;  /* 0x000000ffff447224 */ /* 0x000fe200078e007c */
[----:B---3--:R-:W-:Y:S01]  /*2680*/  MOV R60, R128 ;  /* 0x00000080003c7202 */ /* 0x008fe20000000f00 */
[----:B------:R-:W-:Y:S01]  /*2690*/  IMAD.MOV.U32 R70, RZ, RZ, R140 ;  /* 0x000000ffff467224 */ /* 0x000fe200078e008c */
[----:B------:R-:W-:Y:S01]  /*26a0*/  MOV R63, R146 ;  /* 0x00000092003f7202 */ /* 0x000fe20000000f00 */
        /* <DEDUP_REMOVED lines=14> */
[----:B------:R-:W-:-:S02]  /*2790*/  IMAD.MOV.U32 R82, RZ, RZ, R137 ;  /* 0x000000ffff527224 */ /* 0x000fc400078e0089 */
[----:B------:R-:W-:Y:S02]  /*27a0*/  IMAD.MOV.U32 R83, RZ, RZ, R139 ;  /* 0x000000ffff537224 */ /* 0x000fe400078e008b */
[----:B------:R-:W-:Y:S02]  /*27b0*/  IMAD.MOV.U32 R85, RZ, RZ, R127 ;  /* 0x000000ffff557224 */ /* 0x000fe400078e007f */
[----:B------:R-:W-:Y:S02]  /*27c0*/  IMAD.MOV.U32 R86, RZ, RZ, R141 ;  /* 0x000000ffff567224 */ /* 0x000fe400078e008d */
[----:B------:R-:W-:Y:S02]  /*27d0*/  IMAD.MOV.U32 R88, RZ, RZ, R129 ;  /* 0x000000ffff587224 */ /* 0x000fe400078e0081 */
[----:B------:R-:W-:Y:S02]  /*27e0*/  IMAD.MOV.U32 R89, RZ, RZ, R131 ;  /* 0x000000ffff597224 */ /* 0x000fe400078e0083 */
[----:B------:R-:W-:-:S02]  /*27f0*/  IMAD.MOV.U32 R91, RZ, RZ, R147 ;  /* 0x000000ffff5b7224 */ /* 0x000fc400078e0093 */
[----:B------:R-:W-:Y:S02]  /*2800*/  IMAD.MOV.U32 R92, RZ, RZ, R133 ;  /* 0x000000ffff5c7224 */ /* 0x000fe400078e0085 */
[----:B------:R-:W-:Y:S01]  /*2810*/  IMAD.MOV.U32 R94, RZ, RZ, R149 ;  /* 0x000000ffff5e7224 */ /* 0x000fe200078e0095 */
[----:B------:R-:W-:Y:S04]  /*2820*/  STS.128 [R162+UR8], R64 ;  /* 0x00000040a2007988 */ /* 0x000fe80008000c08 */
[----:B------:R-:W-:Y:S04]  /*2830*/  STS.128 [R162+UR8+0x800], R68 ;  /* 0x00080044a2007988 */ /* 0x000fe80008000c08 */
[----:B------:R2:W-:Y:S04]  /*2840*/  STS.128 [R162+UR8+0x1000], R60 ;  /* 0x0010003ca2007988 */ /* 0x0005e80008000c08 */
[----:B------:R-:W-:Y:S04]  /*2850*/  STS.128 [R162+UR8+0x1800], R76 ;  /* 0x0018004ca2007988 */ /* 0x000fe80008000c08 */
[----:B------:R-:W-:Y:S04]  /*2860*/  STS.128 [R42+UR8], R80 ;  /* 0x000000502a007988 */ /* 0x000fe80008000c08 */
[----:B------:R-:W-:Y:S04]  /*2870*/  STS.128 [R42+UR8+0x800], R84 ;  /* 0x000800542a007988 */ /* 0x000fe80008000c08 */
[----:B------:R-:W-:Y:S04]  /*2880*/  STS.128 [R42+UR8+0x1000], R88 ;  /* 0x001000582a007988 */ /* 0x000fe80008000c08 */
[----:B------:R3:W-:Y:S01]  /*2890*/  STS.128 [R42+UR8+0x1800], R92 ;  /* 0x0018005c2a007988 */ /* 0x0007e20008000c08 */
[----:B------:R-:W-:Y:S01]  /*28a0*/  BAR.SYNC.DEFER_BLOCKING 0x0 ;  /* 0x0000000000007b1d */ /* 0x000fe20000010000 */
[----:B--2---:R-:W-:-:S02]  /*28b0*/  LEA R60, P0, R161, R74, 0x5 ;  /* 0x0000004aa13c7211 */ /* 0x004fc400078028ff */
[-C--:B------:R-:W-:Y:S02]  /*28c0*/  LEA R68, P3, R23, R74.reuse, 0xa ;  /* 0x0000004a17447211 */ /* 0x080fe400078650ff */
[----:B------:R-:W-:Y:S02]  /*28d0*/  LEA.HI.X R61, R160, R75, RZ, 0x2, P0 ;  /* 0x0000004ba03d7211 */ /* 0x000fe400000f14ff */
[-C--:B------:R-:W-:Y:S02]  /*28e0*/  LEA R62, P0, R159, R74.reuse, 0xa ;  /* 0x0000004a9f3e7211 */ /* 0x080fe400078050ff */
[-C--:B------:R-:W-:Y:S02]  /*28f0*/  LEA R70, P4, R155, R74.reuse, 0xa ;  /* 0x0000004a9b467211 */ /* 0x080fe400078850ff */
[-C--:B------:R-:W-:Y:S02]  /*2900*/  LEA R64, P1, R21, R74.reuse, 0xa ;  /* 0x0000004a15407211 */ /* 0x080fe400078250ff */
[----:B------:R-:W-:-:S02]  /*2910*/  LEA R66, P2, R153, R74, 0xa ;  /* 0x0000004a99427211 */ /* 0x000fc400078450ff */
[-C--:B------:R-:W-:Y:S02]  /*2920*/  LEA R72, P5, R157, R74.reuse, 0xa ;  /* 0x0000004a9d487211 */ /* 0x080fe400078a50ff */
[----:B------:R-:W-:Y:S02]  /*2930*/  LEA R74, P6, R3, R74, 0xa ;  /* 0x0000004a034a7211 */ /* 0x000fe400078c50ff */
[-C--:B------:R-:W-:Y:S02]  /*2940*/  LEA.HI.X R63, R2, R75.reuse, RZ, 0x2, P0 ;  /* 0x0000004b023f7211 */ /* 0x080fe400000f14ff */
[-C--:B------:R-:W-:Y:S02]  /*2950*/  LEA.HI.X R69, R152, R75.reuse, RZ, 0x2, P3 ;  /* 0x0000004b98457211 */ /* 0x080fe400018f14ff */
[-C--:B------:R-:W-:Y:S01]  /*2960*/  LEA.HI.X R71, R154, R75.reuse, RZ, 0x2, P4 ;  /* 0x0000004b9a477211 */ /* 0x080fe200020f14ff */
[----:B------:R-:W2:Y:S01]  /*2970*/  LDS.128 R76, [R40+UR8] ;  /* 0x00000008284c7984 */ /* 0x000ea20008000c00 */
[----:B------:R-:W-:-:S02]  /*2980*/  LEA.HI.X R65, R20, R75, RZ, 0x2, P1 ;  /* 0x0000004b14417211 */ /* 0x000fc400008f14ff */
[-C--:B------:R-:W-:Y:S01]  /*2990*/  LEA.HI.X R67, R22, R75.reuse, RZ, 0x2, P2 ;  /* 0x0000004b16437211 */ /* 0x080fe200010f14ff */
[----:B------:R-:W5:Y:S01]  /*29a0*/  LDS.128 R80, [R40+UR8+0x200] ;  /* 0x0002000828507984 */ /* 0x000f620008000c00 */
[-C--:B------:R-:W-:Y:S02]  /*29b0*/  LEA.HI.X R73, R156, R75.reuse, RZ, 0x2, P5 ;  /* 0x0000004b9c497211 */ /* 0x080fe400028f14ff */
[----:B------:R-:W-:Y:S01]  /*29c0*/  LEA.HI.X R75, R158, R75, RZ, 0x2, P6 ;  /* 0x0000004b9e4b7211 */ /* 0x000fe200030f14ff */
[----:B------:R-:W-:-:S04]  /*29d0*/  IMAD.WIDE.U32 R2, R0, 0x4, R60 ;  /* 0x0000000400027825 */ /* 0x000fc800078e003c */
[----:B------:R-:W-:-:S04]  /*29e0*/  IMAD.WIDE.U32 R20, R0, 0x4, R62 ;  /* 0x0000000400147825 */ /* 0x000fc800078e003e */
[----:B------:R-:W-:-:S04]  /*29f0*/  IMAD.WIDE.U32 R60, R0, 0x4, R68 ;  /* 0x00000004003c7825 */ /* 0x000fc800078e0044 */
[C---:B------:R-:W-:Y:S02]  /*2a00*/  IMAD.WIDE.U32 R62, R0.reuse, 0x4, R70 ;  /* 0x00000004003e7825 */ /* 0x040fe400078e0046 */
[----:B------:R-:W5:Y:S02]  /*2a10*/  LDS.128 R68, [R40+UR8+0x400] ;  /* 0x0004000828447984 */ /* 0x000f640008000c00 */
[----:B------:R-:W-:-:S04]  /*2a20*/  IMAD.WIDE.U32 R22, R0, 0x4, R64 ;  /* 0x0000000400167825 */ /* 0x000fc800078e0040 */
[----:B---3--:R-:W-:-:S04]  /*2a30*/  IMAD.WIDE.U32 R42, R0, 0x4, R66 ;  /* 0x00000004002a7825 */ /* 0x008fc800078e0042 */
[----:B------:R-:W-:-:S04]  /*2a40*/  IMAD.WIDE.U32 R64, R0, 0x4, R72 ;  /* 0x0000000400407825 */ /* 0x000fc800078e0048 */
[----:B------:R-:W-:Y:S02]  /*2a50*/  IMAD.WIDE.U32 R66, R0, 0x4, R74 ;  /* 0x0000000400427825 */ /* 0x000fe400078e004a */
[----:B------:R-:W3:Y:S04]  /*2a60*/  LDS.128 R72, [R40+UR8+0x600] ;  /* 0x0006000828487984 */ /* 0x000ee80008000c00 */
[----:B-1----:R-:W-:Y:S04]  /*2a70*/  STG.E desc[UR12][R2.64], R16 ;  /* 0x0000001002007986 */ /* 0x002fe8000c10190c */
[----:B------:R-:W-:Y:S04]  /*2a80*/  STG.E desc[UR12][R2.64+0x80], R18 ;  /* 0x0000801202007986 */ /* 0x000fe8000c10190c */
[----:B0-----:R-:W-:Y:S04]  /*2a90*/  STG.E desc[UR12][R2.64+0x100], R36 ;  /* 0x0001002402007986 */ /* 0x001fe8000c10190c */
[----:B------:R-:W-:Y:S04]  /*2aa0*/  STG.E desc[UR12][R2.64+0x180], R38 ;  /* 0x0001802602007986 */ /* 0x000fe8000c10190c */
[----:B----4-:R-:W-:Y:S04]  /*2ab0*/  STG.E desc[UR12][R2.64+0x200], R56 ;  /* 0x0002003802007986 */ /* 0x010fe8000c10190c */
[----:B------:R-:W-:Y:S04]  /*2ac0*/  STG.E desc[UR12][R2.64+0x280], R58 ;  /* 0x0002803a02007986 */ /* 0x000fe8000c10190c */
[----:B--2---:R-:W-:Y:S04]  /*2ad0*/  STG.E desc[UR12][R2.64+0x300], R76 ;  /* 0x0003004c02007986 */ /* 0x004fe8000c10190c */
[----:B------:R-:W-:Y:S04]  /*2ae0*/  STG.E desc[UR12][R2.64+0x380], R78 ;  /* 0x0003804e02007986 */ /* 0x000fe8000c10190c */
        /* <DEDUP_REMOVED lines=14> */
[----:B-----5:R-:W-:Y:S04]  /*2bd0*/  STG.E desc[UR12][R22.64+0x300], R80 ;  /* 0x0003005016007986 */ /* 0x020fe8000c10190c */
        /* <DEDUP_REMOVED lines=31> */
[----:B---3--:R-:W-:Y:S04]  /*2dd0*/  STG.E desc[UR12][R64.64+0x300], R72 ;  /* 0x0003004840007986 */ /* 0x008fe8000c10190c */
        /* <DEDUP_REMOVED lines=8> */
[----:B------:R-:W-:Y:S01]  /*2e60*/  STG.E desc[UR12][R66.64+0x380], R75 ;  /* 0x0003804b42007986 */ /* 0x000fe2000c10190c */
[----:B------:R-:W-:Y:S05]  /*2e70*/  EXIT ;  /* 0x000000000000794d */ /* 0x000fea0003800000 */
.L_x_0:
[----:B------:R-:W-:-:S00]  /*2e80*/  BRA `(.L_x_0) ;  /* 0xfffffffc00fc7947 */ /* 0x000fc0000383ffff */
[----:B------:R-:W-:-:S00]  /*2e90*/  NOP ;  /* 0x0000000000007918 */ /* 0x000fc00000000000 */
        /* <DEDUP_REMOVED lines=14> */
.L_x_1:


//--------------------- .nv.shared.gluon_mma      --------------------------
	.section	.nv.shared.gluon_mma,"aw",@nobits
	.sectionflags	@""
	.align	16
	.zero		1024


//--------------------- .nv.shared.reserved.0     --------------------------
	.section	.nv.shared.reserved.0,"aw",@nobits
	.weak		__nv_reservedSMEM_offset_0_alias
	.size		__nv_reservedSMEM_offset_0_alias, 0, 0
	.other		__nv_reservedSMEM_offset_0_alias,@"STO_CUDA_RESERVED_SHARED STV_DEFAULT"
__nv_reservedSMEM_offset_0_alias:
	.zero		0


//--------------------- .nv.constant0.gluon_mma   --------------------------
	.section	.nv.constant0.gluon_mma,"a",@progbits
	.sectionflags	@""
	.align	4
.nv.constant0.gluon_mma:
	.zero		568


//--------------------- SYMBOLS --------------------------

	.type		.nv.reservedSmem.offset0,@object
	.size		.nv.reservedSmem.offset0,0x4
